	.headerflags	@"EF_CUDA_TEXMODE_UNIFIED EF_CUDA_64BIT_ADDRESS EF_CUDA_ACCELERATORS EF_CUDA_SM90 EF_CUDA_VIRTUAL_SM(EF_CUDA_SM90)"
	.elftype	@"ET_EXEC"


//--------------------- .nv.info                  --------------------------
	.section	.nv.info,"",@"SHT_CUDA_INFO"
	.align	4


	//----- nvinfo : EIATTR_REGCOUNT
	.align		4
        /*0000*/ 	.byte	0x04, 0x2f
        /*0002*/ 	.short	(.L_3 - .L_2)
	.align		4
.L_2:
        /*0004*/ 	.word	index@(triton_poi_fused__native_batch_norm_legit_no_training_cat_relu_61)
        /*0008*/ 	.word	0x00000017


	//----- nvinfo : EIATTR_MIN_STACK_SIZE
	.align		4
.L_3:
        /*000c*/ 	.byte	0x04, 0x12
        /*000e*/ 	.short	(.L_5 - .L_4)
	.align		4
.L_4:
        /*0010*/ 	.word	index@(triton_poi_fused__native_batch_norm_legit_no_training_cat_relu_61)
        /*0014*/ 	.word	0x00000000


	//----- nvinfo : EIATTR_FRAME_SIZE
	.align		4
.L_5:
        /*0018*/ 	.byte	0x04, 0x11
        /*001a*/ 	.short	(.L_7 - .L_6)
	.align		4
.L_6:
        /*001c*/ 	.word	index@(triton_poi_fused__native_batch_norm_legit_no_training_cat_relu_61)
        /*0020*/ 	.word	0x00000000


	//----- nvinfo : EIATTR_MIN_STACK_SIZE
	.align		4
.L_7:
        /*0024*/ 	.byte	0x04, 0x12
        /*0026*/ 	.short	(.L_9 - .L_8)
	.align		4
.L_8:
        /*0028*/ 	.word	index@(triton_poi_fused__native_batch_norm_legit_no_training_cat_relu_61)
        /*002c*/ 	.word	0x00000000
.L_9:


//--------------------- .nv.info.triton_poi_fused__native_batch_norm_legit_no_training_cat_relu_61 --------------------------
	.section	.nv.info.triton_poi_fused__native_batch_norm_legit_no_training_cat_relu_61,"",@"SHT_CUDA_INFO"
	.sectionflags	@""
	.align	4


	//----- nvinfo : EIATTR_CUDA_API_VERSION
	.align		4
        /*0000*/ 	.byte	0x04, 0x37
        /*0002*/ 	.short	(.L_11 - .L_10)
.L_10:
        /*0004*/ 	.word	0x0000007c


	//----- nvinfo : EIATTR_KPARAM_INFO
	.align		4
.L_11:
        /*0008*/ 	.byte	0x04, 0x17
        /*000a*/ 	.short	(.L_13 - .L_12)
.L_12:
        /*000c*/ 	.word	0x00000000
        /*0010*/ 	.short	0x0008
        /*0012*/ 	.short	0x0040
        /*0014*/ 	.byte	0x00, 0xf0, 0x11, 0x00


	//----- nvinfo : EIATTR_KPARAM_INFO
	.align		4
.L_13:
        /*0018*/ 	.byte	0x04, 0x17
        /*001a*/ 	.short	(.L_15 - .L_14)
.L_14:
        /*001c*/ 	.word	0x00000000
        /*0020*/ 	.short	0x0007
        /*0022*/ 	.short	0x0038
        /*0024*/ 	.byte	0x00, 0xf4, 0x21, 0x00


	//----- nvinfo : EIATTR_KPARAM_INFO
	.align		4
.L_15:
        /*0028*/ 	.byte	0x04, 0x17
        /*002a*/ 	.short	(.L_17 - .L_16)
.L_16:
        /*002c*/ 	.word	0x00000000
        /*0030*/ 	.short	0x0006
        /*0032*/ 	.short	0x0030
        /*0034*/ 	.byte	0x00, 0xf4, 0x21, 0x00


	//----- nvinfo : EIATTR_KPARAM_INFO
	.align		4
.L_17:
        /*0038*/ 	.byte	0x04, 0x17
        /*003a*/ 	.short	(.L_19 - .L_18)
.L_18:
        /*003c*/ 	.word	0x00000000
        /*0040*/ 	.short	0x0005
        /*0042*/ 	.short	0x0028
        /*0044*/ 	.byte	0x00, 0xf4, 0x21, 0x00


	//----- nvinfo : EIATTR_KPARAM_INFO
	.align		4
.L_19:
        /*0048*/ 	.byte	0x04, 0x17
        /*004a*/ 	.short	(.L_21 - .L_20)
.L_20:
        /*004c*/ 	.word	0x00000000
        /*0050*/ 	.short	0x0004
        /*0052*/ 	.short	0x0020
        /*0054*/ 	.byte	0x00, 0xf4, 0x21, 0x00


	//----- nvinfo : EIATTR_KPARAM_INFO
	.align		4
.L_21:
        /*0058*/ 	.byte	0x04, 0x17
        /*005a*/ 	.short	(.L_23 - .L_22)
.L_22:
        /*005c*/ 	.word	0x00000000
        /*0060*/ 	.short	0x0003
        /*0062*/ 	.short	0x0018
        /*0064*/ 	.byte	0x00, 0xf4, 0x21, 0x00


	//----- nvinfo : EIATTR_KPARAM_INFO
	.align		4
.L_23:
        /*0068*/ 	.byte	0x04, 0x17
        /*006a*/ 	.short	(.L_25 - .L_24)
.L_24:
        /*006c*/ 	.word	0x00000000
        /*0070*/ 	.short	0x0002
        /*0072*/ 	.short	0x0010
        /*0074*/ 	.byte	0x00, 0xf4, 0x21, 0x00


	//----- nvinfo : EIATTR_KPARAM_INFO
	.align		4
.L_25:
        /*0078*/ 	.byte	0x04, 0x17
        /*007a*/ 	.short	(.L_27 - .L_26)
.L_26:
        /*007c*/ 	.word	0x00000000
        /*0080*/ 	.short	0x0001
        /*0082*/ 	.short	0x0008
        /*0084*/ 	.byte	0x00, 0xf4, 0x21, 0x00


	//----- nvinfo : EIATTR_KPARAM_INFO
	.align		4
.L_27:
        /*0088*/ 	.byte	0x04, 0x17
        /*008a*/ 	.short	(.L_29 - .L_28)
.L_28:
        /*008c*/ 	.word	0x00000000
        /*0090*/ 	.short	0x0000
        /*0092*/ 	.short	0x0000
        /*0094*/ 	.byte	0x00, 0xf4, 0x21, 0x00


	//----- nvinfo : EIATTR_SPARSE_MMA_MASK
	.align		4
.L_29:
        /*0098*/ 	.byte	0x03, 0x50
        /*009a*/ 	.short	0x0000


	//----- nvinfo : EIATTR_MAXREG_COUNT
	.align		4
        /*009c*/ 	.byte	0x03, 0x1b
        /*009e*/ 	.short	0x00ff


	//----- nvinfo : EIATTR_EXIT_INSTR_OFFSETS
	.align		4
        /*00a0*/ 	.byte	0x04, 0x1c
        /*00a2*/ 	.short	(.L_31 - .L_30)


	//   ....[0]....
.L_30:
        /*00a4*/ 	.word	0x000004d0


	//   ....[1]....
        /*00a8*/ 	.word	0x000004f0


	//----- nvinfo : EIATTR_REQNTID
	.align		4
.L_31:
        /*00ac*/ 	.byte	0x04, 0x10
        /*00ae*/ 	.short	(.L_33 - .L_32)
.L_32:
        /*00b0*/ 	.word	0x00000080
        /*00b4*/ 	.word	0x00000001
        /*00b8*/ 	.word	0x00000001


	//----- nvinfo : EIATTR_CBANK_PARAM_SIZE
	.align		4
.L_33:
        /*00bc*/ 	.byte	0x03, 0x19
        /*00be*/ 	.short	0x0044


	//----- nvinfo : EIATTR_PARAM_CBANK
	.align		4
        /*00c0*/ 	.byte	0x04, 0x0a
        /*00c2*/ 	.short	(.L_35 - .L_34)
	.align		4
.L_34:
        /*00c4*/ 	.word	index@(.nv.constant0.triton_poi_fused__native_batch_norm_legit_no_training_cat_relu_61)
        /*00c8*/ 	.short	0x0210
        /*00ca*/ 	.short	0x0044


	//----- nvinfo : EIATTR_SW_WAR
	.align		4
.L_35:
        /*00cc*/ 	.byte	0x04, 0x36
        /*00ce*/ 	.short	(.L_37 - .L_36)
.L_36:
        /*00d0*/ 	.word	0x00000008
.L_37:


//--------------------- .nv.callgraph             --------------------------
	.section	.nv.callgraph,"",@"SHT_CUDA_CALLGRAPH"
	.align	4
	.sectionentsize	8
	.align		4
        /*0000*/ 	.word	0x00000000
	.align		4
        /*0004*/ 	.word	0xffffffff
	.align		4
        /*0008*/ 	.word	0x00000000
	.align		4
        /*000c*/ 	.word	0xfffffffe
	.align		4
        /*0010*/ 	.word	0x00000000
	.align		4
        /*0014*/ 	.word	0xfffffffd
	.align		4
        /*0018*/ 	.word	0x00000000
	.align		4
        /*001c*/ 	.word	0xfffffffc


//--------------------- .nv.constant4             --------------------------
	.section	.nv.constant4,"a",@progbits
	.align	8
	.align		8
.nv.constant4:
        /*0000*/ 	.dword	_$_str
	.align		8
        /*0008*/ 	.dword	_$_str_$_2


//--------------------- .text.triton_poi_fused__native_batch_norm_legit_no_training_cat_relu_61 --------------------------
	.section	.text.triton_poi_fused__native_batch_norm_legit_no_training_cat_relu_61,"ax",@progbits
	.align	128
        .global         triton_poi_fused__native_batch_norm_legit_no_training_cat_relu_61
        .type           triton_poi_fused__native_batch_norm_legit_no_training_cat_relu_61,@function
        .size           triton_poi_fused__native_batch_norm_legit_no_training_cat_relu_61,(.L_x_1 - triton_poi_fused__native_batch_norm_legit_no_training_cat_relu_61)
        .other          triton_poi_fused__native_batch_norm_legit_no_training_cat_relu_61,@"STO_CUDA_ENTRY STV_DEFAULT"
triton_poi_fused__native_batch_norm_legit_no_training_cat_relu_61:
.text.triton_poi_fused__native_batch_norm_legit_no_training_cat_relu_61:
[----:B------:R-:W0:Y:S01]  /*0000*/  LDC R1, c[0x0][0x28] ;  /* 0x00000a00ff017b82 */ /* 0x000e220000000800 */
[----:B------:R-:W1:Y:S07]  /*0010*/  S2R R0, SR_TID.X ;  /* 0x0000000000007919 */ /* 0x000e6e0000002100 */
[----:B------:R-:W2:Y:S01]  /*0020*/  LDC.64 R12, c[0x0][0x228] ;  /* 0x00008a00ff0c7b82 */ /* 0x000ea20000000a00 */
[----:B------:R-:W-:Y:S01]  /*0030*/  ULDC.64 UR4, c[0x0][0x208] ;  /* 0x0000820000047ab9 */ /* 0x000fe20000000a00 */
[----:B------:R-:W-:Y:S01]  /*0040*/  ULDC.64 UR6, c[0x0][0x218] ;  /* 0x0000860000067ab9 */ /* 0x000fe20000000a00 */
[----:B------:R-:W3:Y:S05]  /*0050*/  S2R R3, SR_CTAID.X ;  /* 0x0000000000037919 */ /* 0x000eea0000002500 */
[----:B------:R-:W4:Y:S08]  /*0060*/  LDC.64 R10, c[0x0][0x210] ;  /* 0x00008400ff0a7b82 */ /* 0x000f300000000a00 */
[----:B------:R-:W5:Y:S01]  /*0070*/  LDC.64 R8, c[0x0][0x230] ;  /* 0x00008c00ff087b82 */ /* 0x000f620000000a00 */
[----:B-1----:R-:W-:-:S05]  /*0080*/  LOP3.LUT R0, R0, 0x7f, RZ, 0xc0, !PT ;  /* 0x0000007f00007812 */ /* 0x002fca00078ec0ff */
[----:B---3--:R-:W-:-:S05]  /*0090*/  IMAD R0, R3, 0x80, R0 ;  /* 0x0000008003007824 */ /* 0x008fca00078e0200 */
[----:B------:R-:W-:Y:S02]  /*00a0*/  SHF.R.S32.HI R3, RZ, 0x1f, R0 ;  /* 0x0000001fff037819 */ /* 0x000fe40000011400 */
[----:B------:R-:W-:Y:S02]  /*00b0*/  ISETP.GE.AND P0, PT, R0, 0x13d0, PT ;  /* 0x000013d00000780c */ /* 0x000fe40003f06270 */
[----:B------:R-:W-:-:S04]  /*00c0*/  LEA.HI R4, R3, R0, RZ, 0x2 ;  /* 0x0000000003047211 */ /* 0x000fc800078f10ff */
[----:B------:R-:W-:-:S05]  /*00d0*/  SHF.R.S32.HI R3, RZ, 0x2, R4 ;  /* 0x00000002ff037819 */ /* 0x000fca0000011404 */
[----:B------:R-:W-:-:S05]  /*00e0*/  IMAD.HI R2, R3, 0x33af3e2f, RZ ;  /* 0x33af3e2f03027827 */ /* 0x000fca00078e02ff */
[----:B------:R-:W-:-:S04]  /*00f0*/  SHF.R.U32.HI R5, RZ, 0x1f, R2 ;  /* 0x0000001fff057819 */ /* 0x000fc80000011602 */
[----:B------:R-:W-:-:S05]  /*0100*/  LEA.HI.SX32 R2, R2, R5, 0x1a ;  /* 0x0000000502027211 */ /* 0x000fca00078fd2ff */
[----:B------:R-:W-:Y:S02]  /*0110*/  IMAD R3, R2, -0x13d, R3 ;  /* 0xfffffec302037824 */ /* 0x000fe400078e0203 */
[----:B------:R-:W-:Y:S02]  /*0120*/  IMAD.MOV.U32 R2, RZ, RZ, RZ ;  /* 0x000000ffff027224 */ /* 0x000fe400078e00ff */
[----:B--2---:R-:W-:-:S05]  /*0130*/  IMAD.WIDE R12, R3, 0x4, R12 ;  /* 0x00000004030c7825 */ /* 0x004fca00078e020c */
[----:B------:R1:W2:Y:S01]  /*0140*/  @!P0 LDG.E.EL R2, desc[UR4][R12.64] ;  /* 0x000000040c028981 */ /* 0x0002a2000c2e1900 */
[----:B------:R-:W-:Y:S01]  /*0150*/  IMAD.HI R5, R0, 0x33af3e2f, RZ ;  /* 0x33af3e2f00057827 */ /* 0x000fe200078e02ff */
[----:B------:R-:W-:Y:S02]  /*0160*/  LOP3.LUT R15, R4, 0xfffffffc, RZ, 0xc0, !PT ;  /* 0xfffffffc040f7812 */ /* 0x000fe400078ec0ff */
[C---:B------:R-:W-:Y:S01]  /*0170*/  ISETP.GE.AND P1, PT, R3.reuse, 0x131, PT ;  /* 0x000001310300780c */ /* 0x040fe20003f26270 */
[----:B------:R-:W-:Y:S01]  /*0180*/  IMAD.SHL.U32 R14, R3, 0x4, RZ ;  /* 0x00000004030e7824 */ /* 0x000fe200078e00ff */
[----:B------:R-:W-:Y:S01]  /*0190*/  SHF.R.U32.HI R6, RZ, 0x1f, R5 ;  /* 0x0000001fff067819 */ /* 0x000fe20000011605 */
[C---:B------:R-:W-:Y:S01]  /*01a0*/  IMAD.IADD R15, R0.reuse, 0x1, -R15 ;  /* 0x00000001000f7824 */ /* 0x040fe200078e0a0f */
[----:B------:R-:W-:Y:S02]  /*01b0*/  ISETP.LT.AND P2, PT, R0, 0x13d0, !P1 ;  /* 0x000013d00000780c */ /* 0x000fe40004f41270 */
[----:B------:R-:W-:-:S02]  /*01c0*/  LEA.HI.SX32 R17, R5, R6, 0x18 ;  /* 0x0000000605117211 */ /* 0x000fc400078fc2ff */
[----:B------:R-:W3:Y:S01]  /*01d0*/  LDC.64 R6, c[0x0][0x220] ;  /* 0x00008800ff067b82 */ /* 0x000ee20000000a00 */
[----:B------:R-:W-:Y:S02]  /*01e0*/  ISETP.GT.AND P3, PT, R3, 0x130, !P0 ;  /* 0x000001300300780c */ /* 0x000fe40004764270 */
[C---:B------:R-:W-:Y:S02]  /*01f0*/  IMAD R16, R17.reuse, 0x30, RZ ;  /* 0x0000003011107824 */ /* 0x040fe400078e02ff */
[----:B-1----:R-:W-:-:S03]  /*0200*/  IMAD R12, R17, -0x4f4, R0 ;  /* 0xfffffb0c110c7824 */ /* 0x002fc600078e0200 */
[----:B------:R-:W1:Y:S01]  /*0210*/  LDC.64 R4, c[0x0][0x238] ;  /* 0x00008e00ff047b82 */ /* 0x000e620000000a00 */
[----:B------:R-:W-:Y:S01]  /*0220*/  IADD3 R19, P4, P5, R14, R15, R16 ;  /* 0x0000000f0e137210 */ /* 0x000fe20007d9e010 */
[----:B------:R-:W-:Y:S01]  /*0230*/  IMAD R17, R17, 0x4c4, R12 ;  /* 0x000004c411117824 */ /* 0x000fe200078e020c */
[----:B------:R-:W-:Y:S02]  /*0240*/  SHF.R.S32.HI R13, RZ, 0x1f, R16 ;  /* 0x0000001fff0d7819 */ /* 0x000fe40000011410 */
[----:B------:R-:W-:Y:S01]  /*0250*/  SHF.R.S32.HI R15, RZ, 0x1f, R15 ;  /* 0x0000001fff0f7819 */ /* 0x000fe2000001140f */
[----:B----4-:R-:W-:Y:S01]  /*0260*/  IMAD.WIDE R16, R17, 0x4, R10 ;  /* 0x0000000411107825 */ /* 0x010fe200078e020a */
[----:B------:R-:W-:Y:S02]  /*0270*/  SHF.R.S32.HI R14, RZ, 0x1f, R14 ;  /* 0x0000001fff0e7819 */ /* 0x000fe4000001140e */
[----:B------:R-:W-:Y:S02]  /*0280*/  CS2R R10, SRZ ;  /* 0x00000000000a7805 */ /* 0x000fe4000001ff00 */
[----:B------:R-:W-:-:S02]  /*0290*/  IADD3.X R14, R14, R15, R13, P4, P5 ;  /* 0x0000000f0e0e7210 */ /* 0x000fc400027ea40d */
[----:B------:R-:W-:Y:S02]  /*02a0*/  CS2R R12, SRZ ;  /* 0x00000000000c7805 */ /* 0x000fe4000001ff00 */
[----:B------:R-:W-:-:S04]  /*02b0*/  LEA R18, P4, R19, UR6, 0x2 ;  /* 0x0000000613127c11 */ /* 0x000fc8000f8810ff */
[----:B------:R-:W-:Y:S01]  /*02c0*/  LEA.HI.X R19, R19, UR7, R14, 0x2, P4 ;  /* 0x0000000713137c11 */ /* 0x000fe2000a0f140e */
[----:B------:R-:W4:Y:S01]  /*02d0*/  @P2 LDG.E R12, desc[UR4][R16.64] ;  /* 0x00000004100c2981 */ /* 0x000f22000c1e1900 */
[----:B---3--:R-:W-:-:S03]  /*02e0*/  IMAD.WIDE R6, R3, 0x4, R6 ;  /* 0x0000000403067825 */ /* 0x008fc600078e0206 */
[----:B------:R-:W3:Y:S01]  /*02f0*/  @P3 LDG.E R10, desc[UR4][R18.64+-0x1310] ;  /* 0xffecf004120a3981 */ /* 0x000ee2000c1e1900 */
[----:B------:R-:W-:-:S03]  /*0300*/  IMAD.MOV.U32 R20, RZ, RZ, RZ ;  /* 0x000000ffff147224 */ /* 0x000fc600078e00ff */
[----:B------:R1:W3:Y:S01]  /*0310*/  @!P0 LDG.E.EL R11, desc[UR4][R6.64] ;  /* 0x00000004060b8981 */ /* 0x0002e2000c2e1900 */
[----:B-----5:R-:W-:-:S04]  /*0320*/  IMAD.WIDE R8, R3, 0x4, R8 ;  /* 0x0000000403087825 */ /* 0x020fc800078e0208 */
[----:B-1----:R-:W-:Y:S01]  /*0330*/  IMAD.WIDE R14, R3, 0x4, R4 ;  /* 0x00000004030e7825 */ /* 0x002fe200078e0204 */
[----:B------:R-:W5:Y:S01]  /*0340*/  @!P0 LDG.E.EL R13, desc[UR4][R8.64] ;  /* 0x00000004080d8981 */ /* 0x000f62000c2e1900 */
[----:B------:R-:W1:Y:S03]  /*0350*/  LDC.64 R4, c[0x0][0x240] ;  /* 0x00009000ff047b82 */ /* 0x000e660000000a00 */
[----:B------:R-:W5:Y:S01]  /*0360*/  @!P0 LDG.E.EL R20, desc[UR4][R14.64] ;  /* 0x000000040e148981 */ /* 0x000f62000c2e1900 */
[----:B0-----:R-:W-:Y:S02]  /*0370*/  IMAD.MOV.U32 R6, RZ, RZ, 0x3e800000 ;  /* 0x3e800000ff067424 */ /* 0x001fe400078e00ff */
[----:B-1----:R-:W-:-:S04]  /*0380*/  IMAD.WIDE R4, R0, 0x4, R4 ;  /* 0x0000000400047825 */ /* 0x002fc800078e0204 */
[----:B--2---:R-:W-:Y:S02]  /*0390*/  FADD R16, R2, 9.9999997473787516356e-06 ;  /* 0x3727c5ac02107421 */ /* 0x004fe40000000000 */
[----:B------:R-:W0:Y:S02]  /*03a0*/  LDC.64 R2, c[0x0][0x248] ;  /* 0x00009200ff027b82 */ /* 0x000e240000000a00 */
[----:B------:R-:W1:Y:S02]  /*03b0*/  MUFU.SQRT R17, R16 ;  /* 0x0000001000117308 */ /* 0x000e640000002000 */
[C---:B-1----:R-:W-:Y:S02]  /*03c0*/  FSETP.GT.AND P4, PT, R17.reuse, 8.50705917302346158658e+37, PT ;  /* 0x7e8000001100780b */ /* 0x042fe40003f84000 */
[----:B------:R-:W-:Y:S02]  /*03d0*/  FSETP.GEU.AND P5, PT, R17, 1.175494350822287508e-38, PT ;  /* 0x008000001100780b */ /* 0x000fe40003fae000 */
[----:B------:R-:W-:Y:S01]  /*03e0*/  FSEL R6, R6, 1, P4 ;  /* 0x3f80000006067808 */ /* 0x000fe20002000000 */
[----:B0-----:R-:W-:-:S08]  /*03f0*/  IMAD.WIDE R2, R0, 0x4, R2 ;  /* 0x0000000400027825 */ /* 0x001fd000078e0202 */
[----:B------:R-:W-:Y:S02]  /*0400*/  @P4 FMUL R17, R17, 0.25 ;  /* 0x3e80000011114820 */ /* 0x000fe40000400000 */
[----:B------:R-:W-:Y:S02]  /*0410*/  @!P5 FMUL R6, R6, 16777216 ;  /* 0x4b8000000606d820 */ /* 0x000fe40000400000 */
[----:B------:R-:W-:Y:S01]  /*0420*/  @!P5 FMUL R17, R17, 16777216 ;  /* 0x4b8000001111d820 */ /* 0x000fe20000400000 */
[----:B----4-:R-:W-:-:S05]  /*0430*/  SEL R12, R12, RZ, P2 ;  /* 0x000000ff0c0c7207 */ /* 0x010fca0001000000 */
[----:B------:R-:W0:Y:S01]  /*0440*/  MUFU.RCP R17, R17 ;  /* 0x0000001100117308 */ /* 0x000e220000001000 */
[----:B---3--:R-:W-:-:S05]  /*0450*/  @P1 SEL R12, R10, RZ, P3 ;  /* 0x000000ff0a0c1207 */ /* 0x008fca0001800000 */
[----:B------:R-:W-:Y:S01]  /*0460*/  FADD R11, R12, -R11 ;  /* 0x8000000b0c0b7221 */ /* 0x000fe20000000000 */
[----:B------:R1:W-:Y:S01]  /*0470*/  @!P0 STG.E desc[UR4][R4.64], R12 ;  /* 0x0000000c04008986 */ /* 0x0003e2000c101904 */
[----:B0-----:R-:W-:-:S04]  /*0480*/  FMUL R6, R17, R6 ;  /* 0x0000000611067220 */ /* 0x001fc80000400000 */
[----:B------:R-:W-:-:S04]  /*0490*/  FMUL R11, R11, R6 ;  /* 0x000000060b0b7220 */ /* 0x000fc80000400000 */
[----:B-----5:R-:W-:-:S05]  /*04a0*/  FFMA R11, R11, R13, R20 ;  /* 0x0000000d0b0b7223 */ /* 0x020fca0000000014 */
[----:B------:R-:W-:-:S04]  /*04b0*/  FSETP.GEU.AND P1, PT, R11, RZ, PT ;  /* 0x000000ff0b00720b */ /* 0x000fc80003f2e000 */
[----:B------:R-:W-:Y:S01]  /*04c0*/  FSEL R11, R11, RZ, P1 ;  /* 0x000000ff0b0b7208 */ /* 0x000fe20000800000 */
[----:B-1----:R-:W-:Y:S08]  /*04d0*/  @P0 EXIT ;  /* 0x000000000000094d */ /* 0x002ff00003800000 */
[----:B------:R-:W-:Y:S01]  /*04e0*/  STG.E desc[UR4][R2.64], R11 ;  /* 0x0000000b02007986 */ /* 0x000fe2000c101904 */
[----:B------:R-:W-:Y:S05]  /*04f0*/  EXIT ;  /* 0x000000000000794d */ /* 0x000fea0003800000 */
.L_x_0:
[----:B------:R-:W-:-:S00]  /*0500*/  BRA `(.L_x_0) ;  /* 0xfffffffc00fc7947 */ /* 0x000fc0000383ffff */
[----:B------:R-:W-:-:S00]  /*0510*/  NOP ;  /* 0x0000000000007918 */ /* 0x000fc00000000000 */
        /* <DEDUP_REMOVED lines=14> */
.L_x_1:


//--------------------- .nv.global.init           --------------------------
	.section	.nv.global.init,"aw",@progbits
.nv.global.init:
	.type		_$_str,@object
	.size		_$_str,(_$_str_$_2 - _$_str)
_$_str:
        /*0000*/ 	.byte	0x5f, 0x5f, 0x43, 0x55, 0x44, 0x41, 0x5f, 0x46, 0x54, 0x5a, 0x00
	.type		_$_str_$_2,@object
	.size		_$_str_$_2,(.L_1 - _$_str_$_2)
_$_str_$_2:
        /*000b*/ 	.byte	0x5f, 0x5f, 0x43, 0x55, 0x44, 0x41, 0x5f, 0x50, 0x52, 0x45, 0x43, 0x5f, 0x53, 0x51, 0x52, 0x54
        /*001b*/ 	.byte	0x00
.L_1:


//--------------------- .nv.constant0.triton_poi_fused__native_batch_norm_legit_no_training_cat_relu_61 --------------------------
	.section	.nv.constant0.triton_poi_fused__native_batch_norm_legit_no_training_cat_relu_61,"a",@progbits
	.sectionflags	@""
	.align	4
.nv.constant0.triton_poi_fused__native_batch_norm_legit_no_training_cat_relu_61:
	.zero		596
